	.headerflags	@"EF_CUDA_TEXMODE_UNIFIED EF_CUDA_64BIT_ADDRESS EF_CUDA_ACCELERATORS EF_CUDA_SM90 EF_CUDA_VIRTUAL_SM(EF_CUDA_SM90)"
	.elftype	@"ET_EXEC"


//--------------------- .nv.info                  --------------------------
	.section	.nv.info,"",@"SHT_CUDA_INFO"
	.align	4


	//----- nvinfo : EIATTR_REGCOUNT
	.align		4
        /*0000*/ 	.byte	0x04, 0x2f
        /*0002*/ 	.short	(.L_3 - .L_2)
	.align		4
.L_2:
        /*0004*/ 	.word	index@(triton_poi_fused__native_batch_norm_legit_no_training_relu_threshold_backward_0)
        /*0008*/ 	.word	0x00000010


	//----- nvinfo : EIATTR_MIN_STACK_SIZE
	.align		4
.L_3:
        /*000c*/ 	.byte	0x04, 0x12
        /*000e*/ 	.short	(.L_5 - .L_4)
	.align		4
.L_4:
        /*0010*/ 	.word	index@(triton_poi_fused__native_batch_norm_legit_no_training_relu_threshold_backward_0)
        /*0014*/ 	.word	0x00000000


	//----- nvinfo : EIATTR_FRAME_SIZE
	.align		4
.L_5:
        /*0018*/ 	.byte	0x04, 0x11
        /*001a*/ 	.short	(.L_7 - .L_6)
	.align		4
.L_6:
        /*001c*/ 	.word	index@(triton_poi_fused__native_batch_norm_legit_no_training_relu_threshold_backward_0)
        /*0020*/ 	.word	0x00000000


	//----- nvinfo : EIATTR_MIN_STACK_SIZE
	.align		4
.L_7:
        /*0024*/ 	.byte	0x04, 0x12
        /*0026*/ 	.short	(.L_9 - .L_8)
	.align		4
.L_8:
        /*0028*/ 	.word	index@(triton_poi_fused__native_batch_norm_legit_no_training_relu_threshold_backward_0)
        /*002c*/ 	.word	0x00000000
.L_9:


//--------------------- .nv.info.triton_poi_fused__native_batch_norm_legit_no_training_relu_threshold_backward_0 --------------------------
	.section	.nv.info.triton_poi_fused__native_batch_norm_legit_no_training_relu_threshold_backward_0,"",@"SHT_CUDA_INFO"
	.sectionflags	@""
	.align	4


	//----- nvinfo : EIATTR_CUDA_API_VERSION
	.align		4
        /*0000*/ 	.byte	0x04, 0x37
        /*0002*/ 	.short	(.L_11 - .L_10)
.L_10:
        /*0004*/ 	.word	0x0000007c


	//----- nvinfo : EIATTR_KPARAM_INFO
	.align		4
.L_11:
        /*0008*/ 	.byte	0x04, 0x17
        /*000a*/ 	.short	(.L_13 - .L_12)
.L_12:
        /*000c*/ 	.word	0x00000000
        /*0010*/ 	.short	0x0007
        /*0012*/ 	.short	0x0038
        /*0014*/ 	.byte	0x00, 0xf0, 0x11, 0x00


	//----- nvinfo : EIATTR_KPARAM_INFO
	.align		4
.L_13:
        /*0018*/ 	.byte	0x04, 0x17
        /*001a*/ 	.short	(.L_15 - .L_14)
.L_14:
        /*001c*/ 	.word	0x00000000
        /*0020*/ 	.short	0x0006
        /*0022*/ 	.short	0x0030
        /*0024*/ 	.byte	0x00, 0xf4, 0x21, 0x00


	//----- nvinfo : EIATTR_KPARAM_INFO
	.align		4
.L_15:
        /*0028*/ 	.byte	0x04, 0x17
        /*002a*/ 	.short	(.L_17 - .L_16)
.L_16:
        /*002c*/ 	.word	0x00000000
        /*0030*/ 	.short	0x0005
        /*0032*/ 	.short	0x0028
        /*0034*/ 	.byte	0x00, 0xf4, 0x21, 0x00


	//----- nvinfo : EIATTR_KPARAM_INFO
	.align		4
.L_17:
        /*0038*/ 	.byte	0x04, 0x17
        /*003a*/ 	.short	(.L_19 - .L_18)
.L_18:
        /*003c*/ 	.word	0x00000000
        /*0040*/ 	.short	0x0004
        /*0042*/ 	.short	0x0020
        /*0044*/ 	.byte	0x00, 0xf4, 0x21, 0x00


	//----- nvinfo : EIATTR_KPARAM_INFO
	.align		4
.L_19:
        /*0048*/ 	.byte	0x04, 0x17
        /*004a*/ 	.short	(.L_21 - .L_20)
.L_20:
        /*004c*/ 	.word	0x00000000
        /*0050*/ 	.short	0x0003
        /*0052*/ 	.short	0x0018
        /*0054*/ 	.byte	0x00, 0xf4, 0x21, 0x00


	//----- nvinfo : EIATTR_KPARAM_INFO
	.align		4
.L_21:
        /*0058*/ 	.byte	0x04, 0x17
        /*005a*/ 	.short	(.L_23 - .L_22)
.L_22:
        /*005c*/ 	.word	0x00000000
        /*0060*/ 	.short	0x0002
        /*0062*/ 	.short	0x0010
        /*0064*/ 	.byte	0x00, 0xf4, 0x21, 0x00


	//----- nvinfo : EIATTR_KPARAM_INFO
	.align		4
.L_23:
        /*0068*/ 	.byte	0x04, 0x17
        /*006a*/ 	.short	(.L_25 - .L_24)
.L_24:
        /*006c*/ 	.word	0x00000000
        /*0070*/ 	.short	0x0001
        /*0072*/ 	.short	0x0008
        /*0074*/ 	.byte	0x00, 0xf4, 0x21, 0x00


	//----- nvinfo : EIATTR_KPARAM_INFO
	.align		4
.L_25:
        /*0078*/ 	.byte	0x04, 0x17
        /*007a*/ 	.short	(.L_27 - .L_26)
.L_26:
        /*007c*/ 	.word	0x00000000
        /*0080*/ 	.short	0x0000
        /*0082*/ 	.short	0x0000
        /*0084*/ 	.byte	0x00, 0xf4, 0x21, 0x00


	//----- nvinfo : EIATTR_SPARSE_MMA_MASK
	.align		4
.L_27:
        /*0088*/ 	.byte	0x03, 0x50
        /*008a*/ 	.short	0x0000


	//----- nvinfo : EIATTR_MAXREG_COUNT
	.align		4
        /*008c*/ 	.byte	0x03, 0x1b
        /*008e*/ 	.short	0x00ff


	//----- nvinfo : EIATTR_EXIT_INSTR_OFFSETS
	.align		4
        /*0090*/ 	.byte	0x04, 0x1c
        /*0092*/ 	.short	(.L_29 - .L_28)


	//   ....[0]....
.L_28:
        /*0094*/ 	.word	0x000003e0


	//----- nvinfo : EIATTR_REQNTID
	.align		4
.L_29:
        /*0098*/ 	.byte	0x04, 0x10
        /*009a*/ 	.short	(.L_31 - .L_30)
.L_30:
        /*009c*/ 	.word	0x00000080
        /*00a0*/ 	.word	0x00000001
        /*00a4*/ 	.word	0x00000001


	//----- nvinfo : EIATTR_CBANK_PARAM_SIZE
	.align		4
.L_31:
        /*00a8*/ 	.byte	0x03, 0x19
        /*00aa*/ 	.short	0x003c


	//----- nvinfo : EIATTR_PARAM_CBANK
	.align		4
        /*00ac*/ 	.byte	0x04, 0x0a
        /*00ae*/ 	.short	(.L_33 - .L_32)
	.align		4
.L_32:
        /*00b0*/ 	.word	index@(.nv.constant0.triton_poi_fused__native_batch_norm_legit_no_training_relu_threshold_backward_0)
        /*00b4*/ 	.short	0x0210
        /*00b6*/ 	.short	0x003c


	//----- nvinfo : EIATTR_SW_WAR
	.align		4
.L_33:
        /*00b8*/ 	.byte	0x04, 0x36
        /*00ba*/ 	.short	(.L_35 - .L_34)
.L_34:
        /*00bc*/ 	.word	0x00000008
.L_35:


//--------------------- .nv.callgraph             --------------------------
	.section	.nv.callgraph,"",@"SHT_CUDA_CALLGRAPH"
	.align	4
	.sectionentsize	8
	.align		4
        /*0000*/ 	.word	0x00000000
	.align		4
        /*0004*/ 	.word	0xffffffff
	.align		4
        /*0008*/ 	.word	0x00000000
	.align		4
        /*000c*/ 	.word	0xfffffffe
	.align		4
        /*0010*/ 	.word	0x00000000
	.align		4
        /*0014*/ 	.word	0xfffffffd
	.align		4
        /*0018*/ 	.word	0x00000000
	.align		4
        /*001c*/ 	.word	0xfffffffc


//--------------------- .nv.constant4             --------------------------
	.section	.nv.constant4,"a",@progbits
	.align	8
	.align		8
.nv.constant4:
        /*0000*/ 	.dword	_$_str
	.align		8
        /*0008*/ 	.dword	_$_str_$_2


//--------------------- .text.triton_poi_fused__native_batch_norm_legit_no_training_relu_threshold_backward_0 --------------------------
	.section	.text.triton_poi_fused__native_batch_norm_legit_no_training_relu_threshold_backward_0,"ax",@progbits
	.align	128
        .global         triton_poi_fused__native_batch_norm_legit_no_training_relu_threshold_backward_0
        .type           triton_poi_fused__native_batch_norm_legit_no_training_relu_threshold_backward_0,@function
        .size           triton_poi_fused__native_batch_norm_legit_no_training_relu_threshold_backward_0,(.L_x_1 - triton_poi_fused__native_batch_norm_legit_no_training_relu_threshold_backward_0)
        .other          triton_poi_fused__native_batch_norm_legit_no_training_relu_threshold_backward_0,@"STO_CUDA_ENTRY STV_DEFAULT"
triton_poi_fused__native_batch_norm_legit_no_training_relu_threshold_backward_0:
.text.triton_poi_fused__native_batch_norm_legit_no_training_relu_threshold_backward_0:
[----:B------:R-:W-:Y:S01]  /*0000*/  LDC R1, c[0x0][0x28] ;  /* 0x00000a00ff017b82 */ /* 0x000fe20000000800 */
[----:B------:R-:W1:Y:S07]  /*0010*/  S2R R0, SR_TID.X ;  /* 0x0000000000007919 */ /* 0x000e6e0000002100 */
[----:B------:R-:W2:Y:S01]  /*0020*/  LDC.64 R6, c[0x0][0x220] ;  /* 0x00008800ff067b82 */ /* 0x000ea20000000a00 */
[----:B------:R-:W-:Y:S01]  /*0030*/  ULDC.64 UR4, c[0x0][0x208] ;  /* 0x0000820000047ab9 */ /* 0x000fe20000000a00 */
[----:B------:R-:W3:Y:S06]  /*0040*/  S2R R5, SR_CTAID.X ;  /* 0x0000000000057919 */ /* 0x000eec0000002500 */
[----:B------:R-:W4:Y:S08]  /*0050*/  LDC.64 R8, c[0x0][0x228] ;  /* 0x00008a00ff087b82 */ /* 0x000f300000000a00 */
[----:B------:R-:W5:Y:S01]  /*0060*/  LDC.64 R10, c[0x0][0x230] ;  /* 0x00008c00ff0a7b82 */ /* 0x000f620000000a00 */
[----:B------:R-:W-:Y:S01]  /*0070*/  IMAD.MOV.U32 R12, RZ, RZ, 0x3e800000 ;  /* 0x3e800000ff0c7424 */ /* 0x000fe200078e00ff */
[----:B------:R-:W-:Y:S01]  /*0080*/  ULDC.64 UR6, c[0x0][0x240] ;  /* 0x0000900000067ab9 */ /* 0x000fe20000000a00 */
[----:B-1----:R-:W-:Y:S01]  /*0090*/  IMAD.SHL.U32 R0, R0, 0x2, RZ ;  /* 0x0000000200007824 */ /* 0x002fe200078e00ff */
[----:B---3--:R-:W-:-:S04]  /*00a0*/  SHF.R.S32.HI R3, RZ, 0x17, R5 ;  /* 0x00000017ff037819 */ /* 0x008fc80000011405 */
[----:B------:R-:W-:Y:S02]  /*00b0*/  LOP3.LUT R0, R0, 0xfe, RZ, 0xc0, !PT ;  /* 0x000000fe00007812 */ /* 0x000fe400078ec0ff */
[----:B------:R-:W-:-:S03]  /*00c0*/  SGXT R3, R3, 0x1 ;  /* 0x000000010303781a */ /* 0x000fc60000000200 */
[----:B------:R-:W-:Y:S02]  /*00d0*/  IMAD R0, R5, 0x100, R0 ;  /* 0x0000010005007824 */ /* 0x000fe400078e0200 */
[----:B------:R-:W1:Y:S03]  /*00e0*/  LDC.64 R4, c[0x0][0x218] ;  /* 0x00008600ff047b82 */ /* 0x000e660000000a00 */
[----:B------:R-:W-:-:S04]  /*00f0*/  LEA.HI R3, R3, R0, RZ, 0x8 ;  /* 0x0000000003037211 */ /* 0x000fc800078f40ff */
[----:B------:R-:W-:-:S04]  /*0100*/  SHF.R.S32.HI R3, RZ, 0x8, R3 ;  /* 0x00000008ff037819 */ /* 0x000fc80000011403 */
[----:B------:R-:W-:-:S04]  /*0110*/  LEA.HI R2, R3, R3, RZ, 0x2 ;  /* 0x0000000303027211 */ /* 0x000fc800078f10ff */
[----:B------:R-:W-:-:S04]  /*0120*/  LOP3.LUT R2, R2, 0xfffffffc, RZ, 0xc0, !PT ;  /* 0xfffffffc02027812 */ /* 0x000fc800078ec0ff */
[----:B------:R-:W-:Y:S02]  /*0130*/  IADD3 R13, R3, -R2, RZ ;  /* 0x80000002030d7210 */ /* 0x000fe40007ffe0ff */
[----:B------:R-:W3:Y:S03]  /*0140*/  LDC.64 R2, c[0x0][0x210] ;  /* 0x00008400ff027b82 */ /* 0x000ee60000000a00 */
[----:B--2---:R-:W-:-:S06]  /*0150*/  IMAD.WIDE R6, R13, 0x4, R6 ;  /* 0x000000040d067825 */ /* 0x004fcc00078e0206 */
[----:B------:R-:W2:Y:S01]  /*0160*/  LDG.E.EL R6, desc[UR4][R6.64] ;  /* 0x0000000406067981 */ /* 0x000ea2000c2e1900 */
[----:B-1----:R-:W-:-:S06]  /*0170*/  IMAD.WIDE R4, R13, 0x4, R4 ;  /* 0x000000040d047825 */ /* 0x002fcc00078e0204 */
[----:B------:R-:W2:Y:S01]  /*0180*/  LDG.E.EL R4, desc[UR4][R4.64] ;  /* 0x0000000404047981 */ /* 0x000ea2000c2e1900 */
[----:B---3--:R-:W-:-:S06]  /*0190*/  IMAD.WIDE R2, R0, 0x4, R2 ;  /* 0x0000000400027825 */ /* 0x008fcc00078e0202 */
[----:B------:R-:W3:Y:S01]  /*01a0*/  LDG.E.64 R2, desc[UR4][R2.64] ;  /* 0x0000000402027981 */ /* 0x000ee2000c1e1b00 */
[----:B----4-:R-:W-:-:S04]  /*01b0*/  IMAD.WIDE R8, R13, 0x4, R8 ;  /* 0x000000040d087825 */ /* 0x010fc800078e0208 */
[----:B-----5:R-:W-:Y:S02]  /*01c0*/  IMAD.WIDE R10, R13, 0x4, R10 ;  /* 0x000000040d0a7825 */ /* 0x020fe400078e020a */
[----:B------:R-:W4:Y:S04]  /*01d0*/  LDG.E.EL R8, desc[UR4][R8.64] ;  /* 0x0000000408087981 */ /* 0x000f28000c2e1900 */
[----:B------:R-:W4:Y:S01]  /*01e0*/  LDG.E.EL R11, desc[UR4][R10.64] ;  /* 0x000000040a0b7981 */ /* 0x000f22000c2e1900 */
[----:B--2---:R-:W-:-:S04]  /*01f0*/  FADD R6, R6, 9.9999997473787516356e-06 ;  /* 0x3727c5ac06067421 */ /* 0x004fc80000000000 */
[----:B------:R-:W1:Y:S02]  /*0200*/  MUFU.SQRT R7, R6 ;  /* 0x0000000600077308 */ /* 0x000e640000002000 */
[C---:B-1----:R-:W-:Y:S02]  /*0210*/  FSETP.GT.AND P0, PT, R7.reuse, 8.50705917302346158658e+37, PT ;  /* 0x7e8000000700780b */ /* 0x042fe40003f04000 */
[----:B------:R-:W-:-:S11]  /*0220*/  FSETP.GEU.AND P1, PT, R7, 1.175494350822287508e-38, PT ;  /* 0x008000000700780b */ /* 0x000fd60003f2e000 */
[----:B------:R-:W-:-:S04]  /*0230*/  @P0 FMUL R7, R7, 0.25 ;  /* 0x3e80000007070820 */ /* 0x000fc80000400000 */
[----:B------:R-:W-:-:S06]  /*0240*/  @!P1 FMUL R7, R7, 16777216 ;  /* 0x4b80000007079820 */ /* 0x000fcc0000400000 */
[----:B------:R-:W1:Y:S01]  /*0250*/  MUFU.RCP R7, R7 ;  /* 0x0000000700077308 */ /* 0x000e620000001000 */
[----:B------:R-:W-:Y:S01]  /*0260*/  FSEL R12, R12, 1, P0 ;  /* 0x3f8000000c0c7808 */ /* 0x000fe20000000000 */
[----:B---3--:R-:W-:-:S04]  /*0270*/  FADD R5, R3, -R4 ;  /* 0x8000000403057221 */ /* 0x008fc80000000000 */
[----:B------:R-:W-:Y:S01]  /*0280*/  @!P1 FMUL R12, R12, 16777216 ;  /* 0x4b8000000c0c9820 */ /* 0x000fe20000400000 */
[----:B------:R-:W-:-:S03]  /*0290*/  FADD R3, R2, -R4 ;  /* 0x8000000402037221 */ /* 0x000fc60000000000 */
[----:B-1----:R-:W-:-:S04]  /*02a0*/  FMUL R12, R7, R12 ;  /* 0x0000000c070c7220 */ /* 0x002fc80000400000 */
[C---:B------:R-:W-:Y:S01]  /*02b0*/  FMUL R4, R12.reuse, R5 ;  /* 0x000000050c047220 */ /* 0x040fe20000400000 */
[----:B------:R-:W-:Y:S02]  /*02c0*/  FMUL R12, R12, R3 ;  /* 0x000000030c0c7220 */ /* 0x000fe40000400000 */
[----:B------:R-:W1:Y:S01]  /*02d0*/  LDC.64 R2, c[0x0][0x238] ;  /* 0x00008e00ff027b82 */ /* 0x000e620000000a00 */
[C-C-:B----4-:R-:W-:Y:S01]  /*02e0*/  FFMA R4, R8.reuse, R4, R11.reuse ;  /* 0x0000000408047223 */ /* 0x150fe2000000000b */
[----:B------:R-:W-:-:S04]  /*02f0*/  FFMA R12, R8, R12, R11 ;  /* 0x0000000c080c7223 */ /* 0x000fc8000000000b */
[----:B------:R-:W-:Y:S02]  /*0300*/  FSETP.GEU.AND P0, PT, R4, RZ, PT ;  /* 0x000000ff0400720b */ /* 0x000fe40003f0e000 */
[----:B------:R-:W-:Y:S02]  /*0310*/  FSETP.GEU.AND P1, PT, R12, RZ, PT ;  /* 0x000000ff0c00720b */ /* 0x000fe40003f2e000 */
[----:B------:R-:W-:Y:S02]  /*0320*/  FSEL R13, R4, RZ, P0 ;  /* 0x000000ff040d7208 */ /* 0x000fe40000000000 */
[----:B------:R-:W-:Y:S02]  /*0330*/  FSEL R12, R12, RZ, P1 ;  /* 0x000000ff0c0c7208 */ /* 0x000fe40000800000 */
[----:B------:R-:W-:Y:S02]  /*0340*/  FSETP.GTU.AND P0, PT, R13, RZ, PT ;  /* 0x000000ff0d00720b */ /* 0x000fe40003f0c000 */
[----:B------:R-:W-:-:S02]  /*0350*/  FSETP.GTU.AND P1, PT, R12, RZ, PT ;  /* 0x000000ff0c00720b */ /* 0x000fc40003f2c000 */
[----:B------:R-:W-:Y:S02]  /*0360*/  IADD3 R4, P2, R0, UR6, RZ ;  /* 0x0000000600047c10 */ /* 0x000fe4000ff5e0ff */
[----:B------:R-:W-:Y:S02]  /*0370*/  SEL R6, RZ, 0x1, P1 ;  /* 0x00000001ff067807 */ /* 0x000fe40000800000 */
[----:B------:R-:W-:Y:S01]  /*0380*/  SEL R7, RZ, 0x100, P0 ;  /* 0x00000100ff077807 */ /* 0x000fe20000000000 */
[C---:B-1----:R-:W-:Y:S01]  /*0390*/  IMAD.WIDE R2, R0.reuse, 0x4, R2 ;  /* 0x0000000400027825 */ /* 0x042fe200078e0202 */
[----:B------:R-:W-:Y:S02]  /*03a0*/  LEA.HI.X.SX32 R5, R0, UR7, 0x1, P2 ;  /* 0x0000000700057c11 */ /* 0x000fe400090f0eff */
[----:B------:R-:W-:Y:S02]  /*03b0*/  IADD3 R7, R6, R7, RZ ;  /* 0x0000000706077210 */ /* 0x000fe40007ffe0ff */
[----:B------:R-:W-:Y:S04]  /*03c0*/  STG.E.64 desc[UR4][R2.64], R12 ;  /* 0x0000000c02007986 */ /* 0x000fe8000c101b04 */
[----:B------:R-:W-:Y:S01]  /*03d0*/  STG.E.U16 desc[UR4][R4.64], R7 ;  /* 0x0000000704007986 */ /* 0x000fe2000c101504 */
[----:B------:R-:W-:Y:S05]  /*03e0*/  EXIT ;  /* 0x000000000000794d */ /* 0x000fea0003800000 */
.L_x_0:
[----:B------:R-:W-:-:S00]  /*03f0*/  BRA `(.L_x_0) ;  /* 0xfffffffc00fc7947 */ /* 0x000fc0000383ffff */
[----:B------:R-:W-:-:S00]  /*0400*/  NOP ;  /* 0x0000000000007918 */ /* 0x000fc00000000000 */
[----:B------:R-:W-:-:S00]  /*0410*/  NOP ;  /* 0x0000000000007918 */ /* 0x000fc00000000000 */
[----:B------:R-:W-:-:S00]  /*0420*/  NOP ;  /* 0x0000000000007918 */ /* 0x000fc00000000000 */
[----:B------:R-:W-:-:S00]  /*0430*/  NOP ;  /* 0x0000000000007918 */ /* 0x000fc00000000000 */
[----:B------:R-:W-:-:S00]  /*0440*/  NOP ;  /* 0x0000000000007918 */ /* 0x000fc00000000000 */
[----:B------:R-:W-:-:S00]  /*0450*/  NOP ;  /* 0x0000000000007918 */ /* 0x000fc00000000000 */
[----:B------:R-:W-:-:S00]  /*0460*/  NOP ;  /* 0x0000000000007918 */ /* 0x000fc00000000000 */
[----:B------:R-:W-:-:S00]  /*0470*/  NOP ;  /* 0x0000000000007918 */ /* 0x000fc00000000000 */
.L_x_1:


//--------------------- .nv.global.init           --------------------------
	.section	.nv.global.init,"aw",@progbits
.nv.global.init:
	.type		_$_str,@object
	.size		_$_str,(_$_str_$_2 - _$_str)
_$_str:
        /*0000*/ 	.byte	0x5f, 0x5f, 0x43, 0x55, 0x44, 0x41, 0x5f, 0x46, 0x54, 0x5a, 0x00
	.type		_$_str_$_2,@object
	.size		_$_str_$_2,(.L_1 - _$_str_$_2)
_$_str_$_2:
        /*000b*/ 	.byte	0x5f, 0x5f, 0x43, 0x55, 0x44, 0x41, 0x5f, 0x50, 0x52, 0x45, 0x43, 0x5f, 0x53, 0x51, 0x52, 0x54
        /*001b*/ 	.byte	0x00
.L_1:


//--------------------- .nv.constant0.triton_poi_fused__native_batch_norm_legit_no_training_relu_threshold_backward_0 --------------------------
	.section	.nv.constant0.triton_poi_fused__native_batch_norm_legit_no_training_relu_threshold_backward_0,"a",@progbits
	.sectionflags	@""
	.align	4
.nv.constant0.triton_poi_fused__native_batch_norm_legit_no_training_relu_threshold_backward_0:
	.zero		588
